//
// Generated by NVIDIA NVVM Compiler
//
// Compiler Build ID: CL-36424714
// Cuda compilation tools, release 13.0, V13.0.88
// Based on NVVM 20.0.0
//

.version 9.0
.target sm_100
.address_size 64

	// .globl	sdagger_kernel

.visible .entry sdagger_kernel(
	.param .u64 .ptr .align 1 sdagger_kernel_param_0,
	.param .u32 sdagger_kernel_param_1,
	.param .u32 sdagger_kernel_param_2
)
{
	.reg .pred 	%p<4>;
	.reg .b32 	%r<11>;
	.reg .b64 	%rd<5>;
	.reg .b64 	%fd<6>;

	ld.param.u64 	%rd1, [sdagger_kernel_param_0];
	ld.param.u32 	%r2, [sdagger_kernel_param_1];
	ld.param.u32 	%r3, [sdagger_kernel_param_2];
	mov.u32 	%r4, %ctaid.x;
	mov.u32 	%r5, %ntid.x;
	mov.u32 	%r6, %tid.x;
	mad.lo.s32 	%r1, %r4, %r5, %r6;
	mov.b32 	%r7, 1;
	shl.b32 	%r8, %r7, %r3;
	setp.ge.s32 	%p1, %r1, %r8;
	@%p1 bra 	$L__BB0_3;
	shr.u32 	%r9, %r1, %r2;
	and.b32  	%r10, %r9, 1;
	setp.eq.b32 	%p2, %r10, 1;
	not.pred 	%p3, %p2;
	@%p3 bra 	$L__BB0_3;
	cvta.to.global.u64 	%rd2, %rd1;
	mul.wide.s32 	%rd3, %r1, 16;
	add.s64 	%rd4, %rd2, %rd3;
	ld.global.v2.f64 	{%fd1, %fd2}, [%rd4];
	fma.rn.f64 	%fd3, %fd1, 0d0000000000000000, %fd2;
	mul.f64 	%fd4, %fd2, 0d0000000000000000;
	sub.f64 	%fd5, %fd4, %fd1;
	st.global.v2.f64 	[%rd4], {%fd3, %fd5};
$L__BB0_3:
	ret;

}


// ===== COMPILED SASS (sm_100) =====

	.target	sm_100

	.elftype	@"ET_EXEC"


//--------------------- .note.nv.tkinfo           --------------------------
	.section	.note.nv.tkinfo,"",@"SHT_NOTE"
	.sectionflags	@"SHF_NOTE_NV_TKINFO"
	.tkinfo
        /*0018*/ 	.word	0x00000002
        /*0030*/ 	.string	""
        /*0030*/ 	.string	"ptxas"
        /*0030*/ 	.string	"Cuda compilation tools, release 13.0, V13.0.88"
        /*0030*/ 	.string	"Build cuda_13.0.r13.0/compiler.36424714_0"
        /*0030*/ 	.string	"-arch sm_100 -m 64 "



//--------------------- .note.nv.cuinfo           --------------------------
	.section	.note.nv.cuinfo,"",@"SHT_NOTE"
	.sectionflags	@"SHF_NOTE_NV_CUINFO"
        /*0018*/ 	.short	0x0002
        /*001a*/ 	.short	0x0064
        /*001c*/ 	.short	0x0082
	.zero		2


//--------------------- .nv.info                  --------------------------
	.section	.nv.info,"",@"SHT_CUDA_INFO"
	.align	4


	//----- nvinfo : EIATTR_REGCOUNT
	.align		4
        /*0000*/ 	.byte	0x04, 0x2f
        /*0002*/ 	.short	(.L_1 - .L_0)
	.align		4
.L_0:
        /*0004*/ 	.word	index@(sdagger_kernel)
        /*0008*/ 	.word	0x0000000e


	//----- nvinfo : EIATTR_FRAME_SIZE
	.align		4
.L_1:
        /*000c*/ 	.byte	0x04, 0x11
        /*000e*/ 	.short	(.L_3 - .L_2)
	.align		4
.L_2:
        /*0010*/ 	.word	index@(sdagger_kernel)
        /*0014*/ 	.word	0x00000000


	//----- nvinfo : EIATTR_MIN_STACK_SIZE
	.align		4
.L_3:
        /*0018*/ 	.byte	0x04, 0x12
        /*001a*/ 	.short	(.L_5 - .L_4)
	.align		4
.L_4:
        /*001c*/ 	.word	index@(sdagger_kernel)
        /*0020*/ 	.word	0x00000000
.L_5:


//--------------------- .nv.compat                --------------------------
	.section	.nv.compat,"",@"SHT_CUDA_COMPAT_INFO"
	.align	4
        /*0000*/ 	.byte	0x02, 0x09, 0x00, 0x00, 0x02, 0x02, 0x01, 0x00, 0x02, 0x05, 0x05, 0x00, 0x03, 0x07, 0x01, 0x01
        /*0010*/ 	.byte	0x02, 0x03, 0x00, 0x00, 0x02, 0x06, 0x01, 0x00, 0x04, 0x0b, 0x08, 0x00, 0x01, 0x00, 0x00, 0x00
        /*0020*/ 	.byte	0x00, 0x00, 0x00, 0x00


//--------------------- .nv.info.sdagger_kernel   --------------------------
	.section	.nv.info.sdagger_kernel,"",@"SHT_CUDA_INFO"
	.sectionflags	@""
	.align	4


	//----- nvinfo : EIATTR_CUDA_API_VERSION
	.align		4
        /*0000*/ 	.byte	0x04, 0x37
        /*0002*/ 	.short	(.L_7 - .L_6)
.L_6:
        /*0004*/ 	.word	0x00000082


	//----- nvinfo : EIATTR_KPARAM_INFO
	.align		4
.L_7:
        /*0008*/ 	.byte	0x04, 0x17
        /*000a*/ 	.short	(.L_9 - .L_8)
.L_8:
        /*000c*/ 	.word	0x00000000
        /*0010*/ 	.short	0x0002
        /*0012*/ 	.short	0x000c
        /*0014*/ 	.byte	0x00, 0xf0, 0x11, 0x00


	//----- nvinfo : EIATTR_KPARAM_INFO
	.align		4
.L_9:
        /*0018*/ 	.byte	0x04, 0x17
        /*001a*/ 	.short	(.L_11 - .L_10)
.L_10:
        /*001c*/ 	.word	0x00000000
        /*0020*/ 	.short	0x0001
        /*0022*/ 	.short	0x0008
        /*0024*/ 	.byte	0x00, 0xf0, 0x11, 0x00


	//----- nvinfo : EIATTR_KPARAM_INFO
	.align		4
.L_11:
        /*0028*/ 	.byte	0x04, 0x17
        /*002a*/ 	.short	(.L_13 - .L_12)
.L_12:
        /*002c*/ 	.word	0x00000000
        /*0030*/ 	.short	0x0000
        /*0032*/ 	.short	0x0000
        /*0034*/ 	.byte	0x00, 0xf5, 0x21, 0x00


	//----- nvinfo : EIATTR_SPARSE_MMA_MASK
	.align		4
.L_13:
        /*0038*/ 	.byte	0x03, 0x50
        /*003a*/ 	.short	0x0000


	//----- nvinfo : EIATTR_MAXREG_COUNT
	.align		4
        /*003c*/ 	.byte	0x03, 0x1b
        /*003e*/ 	.short	0x00ff


	//----- nvinfo : EIATTR_MERCURY_ISA_VERSION
	.align		4
        /*0040*/ 	.byte	0x03, 0x5f
        /*0042*/ 	.short	0x0101


	//----- nvinfo : EIATTR_VRC_CTA_INIT_COUNT
	.align		4
        /*0044*/ 	.byte	0x02, 0x4a
	.zero		1
	.zero		1


	//----- nvinfo : EIATTR_EXIT_INSTR_OFFSETS
	.align		4
        /*0048*/ 	.byte	0x04, 0x1c
        /*004a*/ 	.short	(.L_15 - .L_14)


	//   ....[0]....
.L_14:
        /*004c*/ 	.word	0x00000090


	//   ....[1]....
        /*0050*/ 	.word	0x000000e0


	//   ....[2]....
        /*0054*/ 	.word	0x00000160


	//----- nvinfo : EIATTR_CBANK_PARAM_SIZE
	.align		4
.L_15:
        /*0058*/ 	.byte	0x03, 0x19
        /*005a*/ 	.short	0x0010


	//----- nvinfo : EIATTR_PARAM_CBANK
	.align		4
        /*005c*/ 	.byte	0x04, 0x0a
        /*005e*/ 	.short	(.L_17 - .L_16)
	.align		4
.L_16:
        /*0060*/ 	.word	index@(.nv.constant0.sdagger_kernel)
        /*0064*/ 	.short	0x0380
        /*0066*/ 	.short	0x0010


	//----- nvinfo : EIATTR_SW_WAR
	.align		4
.L_17:
        /*0068*/ 	.byte	0x04, 0x36
        /*006a*/ 	.short	(.L_19 - .L_18)
.L_18:
        /*006c*/ 	.word	0x00000008
.L_19:


//--------------------- .nv.callgraph             --------------------------
	.section	.nv.callgraph,"",@"SHT_CUDA_CALLGRAPH"
	.align	4
	.sectionentsize	8
	.align		4
        /*0000*/ 	.word	0x00000000
	.align		4
        /*0004*/ 	.word	0xffffffff
	.align		4
        /*0008*/ 	.word	0x00000000
	.align		4
        /*000c*/ 	.word	0xfffffffe
	.align		4
        /*0010*/ 	.word	0x00000000
	.align		4
        /*0014*/ 	.word	0xfffffffd
	.align		4
        /*0018*/ 	.word	0x00000000
	.align		4
        /*001c*/ 	.word	0xfffffffc


//--------------------- .text.sdagger_kernel      --------------------------
	.section	.text.sdagger_kernel,"ax",@progbits
	.align	128
        .global         sdagger_kernel
        .type           sdagger_kernel,@function
        .size           sdagger_kernel,(.L_x_1 - sdagger_kernel)
        .other          sdagger_kernel,@"STO_CUDA_ENTRY STV_DEFAULT"
sdagger_kernel:
.text.sdagger_kernel:
[----:B------:R-:W-:Y:S01]  /*0000*/  LDC R1, c[0x0][0x37c] ;  /* 0x0000df00ff017b82 */ /* 0x000fe20000000800 */
[----:B------:R-:W0:Y:S07]  /*0010*/  S2R R0, SR_TID.X ;  /* 0x0000000000007919 */ /* 0x000e2e0000002100 */
[----:B------:R-:W0:Y:S01]  /*0020*/  S2UR UR6, SR_CTAID.X ;  /* 0x00000000000679c3 */ /* 0x000e220000002500 */
[----:B------:R-:W1:Y:S01]  /*0030*/  LDCU UR4, c[0x0][0x38c] ;  /* 0x00007180ff0477ac */ /* 0x000e620008000800 */
[----:B------:R-:W-:-:S06]  /*0040*/  UMOV UR5, 0x1 ;  /* 0x0000000100057882 */ /* 0x000fcc0000000000 */
[----:B------:R-:W0:Y:S01]  /*0050*/  LDC R5, c[0x0][0x360] ;  /* 0x0000d800ff057b82 */ /* 0x000e220000000800 */
[----:B-1----:R-:W-:Y:S01]  /*0060*/  USHF.L.U32 UR4, UR5, UR4, URZ ;  /* 0x0000000405047299 */ /* 0x002fe200080006ff */
[----:B0-----:R-:W-:-:S05]  /*0070*/  IMAD R5, R5, UR6, R0 ;  /* 0x0000000605057c24 */ /* 0x001fca000f8e0200 */
[----:B------:R-:W-:-:S13]  /*0080*/  ISETP.GE.AND P0, PT, R5, UR4, PT ;  /* 0x0000000405007c0c */ /* 0x000fda000bf06270 */
[----:B------:R-:W-:Y:S05]  /*0090*/  @P0 EXIT ;  /* 0x000000000000094d */ /* 0x000fea0003800000 */
[----:B------:R-:W0:Y:S02]  /*00a0*/  LDCU UR4, c[0x0][0x388] ;  /* 0x00007100ff0477ac */ /* 0x000e240008000800 */
[----:B0-----:R-:W-:-:S04]  /*00b0*/  SHF.R.U32.HI R0, RZ, UR4, R5 ;  /* 0x00000004ff007c19 */ /* 0x001fc80008011605 */
[----:B------:R-:W-:-:S04]  /*00c0*/  LOP3.LUT R0, R0, 0x1, RZ, 0xc0, !PT ;  /* 0x0000000100007812 */ /* 0x000fc800078ec0ff */
[----:B------:R-:W-:-:S13]  /*00d0*/  ISETP.NE.U32.AND P0, PT, R0, 0x1, PT ;  /* 0x000000010000780c */ /* 0x000fda0003f05070 */
[----:B------:R-:W-:Y:S05]  /*00e0*/  @P0 EXIT ;  /* 0x000000000000094d */ /* 0x000fea0003800000 */
[----:B------:R-:W0:Y:S01]  /*00f0*/  LDC.64 R2, c[0x0][0x380] ;  /* 0x0000e000ff027b82 */ /* 0x000e220000000a00 */
[----:B------:R-:W1:Y:S01]  /*0100*/  LDCU.64 UR4, c[0x0][0x358] ;  /* 0x00006b00ff0477ac */ /* 0x000e620008000a00 */
[----:B0-----:R-:W-:-:S05]  /*0110*/  IMAD.WIDE R2, R5, 0x10, R2 ;  /* 0x0000001005027825 */ /* 0x001fca00078e0202 */
[----:B-1----:R-:W2:Y:S02]  /*0120*/  LDG.E.128 R4, desc[UR4][R2.64] ;  /* 0x0000000402047981 */ /* 0x002ea4000c1e1d00 */
[----:B--2---:R-:W-:Y:S02]  /*0130*/  DFMA R8, RZ, R4, R6 ;  /* 0x00000004ff08722b */ /* 0x004fe40000000006 */
[----:B------:R-:W-:-:S07]  /*0140*/  DFMA R10, RZ, R6, -R4 ;  /* 0x00000006ff0a722b */ /* 0x000fce0000000804 */
[----:B------:R-:W-:Y:S01]  /*0150*/  STG.E.128 desc[UR4][R2.64], R8 ;  /* 0x0000000802007986 */ /* 0x000fe2000c101d04 */
[----:B------:R-:W-:Y:S05]  /*0160*/  EXIT ;  /* 0x000000000000794d */ /* 0x000fea0003800000 */
.L_x_0:
[----:B------:R-:W-:-:S00]  /*0170*/  BRA `(.L_x_0) ;  /* 0xfffffffc00fc7947 */ /* 0x000fc0000383ffff */
[----:B------:R-:W-:-:S00]  /*0180*/  NOP ;  /* 0x0000000000007918 */ /* 0x000fc00000000000 */
[----:B------:R-:W-:-:S00]  /*0190*/  NOP ;  /* 0x0000000000007918 */ /* 0x000fc00000000000 */
[----:B------:R-:W-:-:S00]  /*01a0*/  NOP ;  /* 0x0000000000007918 */ /* 0x000fc00000000000 */
[----:B------:R-:W-:-:S00]  /*01b0*/  NOP ;  /* 0x0000000000007918 */ /* 0x000fc00000000000 */
[----:B------:R-:W-:-:S00]  /*01c0*/  NOP ;  /* 0x0000000000007918 */ /* 0x000fc00000000000 */
[----:B------:R-:W-:-:S00]  /*01d0*/  NOP ;  /* 0x0000000000007918 */ /* 0x000fc00000000000 */
[----:B------:R-:W-:-:S00]  /*01e0*/  NOP ;  /* 0x0000000000007918 */ /* 0x000fc00000000000 */
[----:B------:R-:W-:-:S00]  /*01f0*/  NOP ;  /* 0x0000000000007918 */ /* 0x000fc00000000000 */
.L_x_1:


//--------------------- .nv.shared.reserved.0     --------------------------
	.section	.nv.shared.reserved.0,"aw",@nobits
	.weak		__nv_reservedSMEM_offset_0_alias
	.size		__nv_reservedSMEM_offset_0_alias, 0, 64
	.other		__nv_reservedSMEM_offset_0_alias,@"STO_CUDA_RESERVED_SHARED STV_DEFAULT"
__nv_reservedSMEM_offset_0_alias:
	.zero		0
	.zero		64


//--------------------- .nv.constant0.sdagger_kernel --------------------------
	.section	.nv.constant0.sdagger_kernel,"a",@progbits
	.sectionflags	@""
	.align	4
.nv.constant0.sdagger_kernel:
	.zero		912


//--------------------- SYMBOLS --------------------------

	.type		.nv.reservedSmem.offset0,@object
	.size		.nv.reservedSmem.offset0,0x4
